//
// Generated by NVIDIA NVVM Compiler
//
// Compiler Build ID: CL-36424714
// Cuda compilation tools, release 13.0, V13.0.88
// Based on NVVM 20.0.0
//

.version 9.0
.target sm_100
.address_size 64

	// .globl	_Z24update_temperature_fieldPdS_iiid
// _ZZ24update_temperature_fieldPdS_iiidE4tile has been demoted

.visible .entry _Z24update_temperature_fieldPdS_iiid(
	.param .u64 .ptr .align 1 _Z24update_temperature_fieldPdS_iiid_param_0,
	.param .u64 .ptr .align 1 _Z24update_temperature_fieldPdS_iiid_param_1,
	.param .u32 _Z24update_temperature_fieldPdS_iiid_param_2,
	.param .u32 _Z24update_temperature_fieldPdS_iiid_param_3,
	.param .u32 _Z24update_temperature_fieldPdS_iiid_param_4,
	.param .f64 _Z24update_temperature_fieldPdS_iiid_param_5
)
{
	.reg .pred 	%p<53>;
	.reg .b32 	%r<77>;
	.reg .b64 	%rd<26>;
	.reg .b64 	%fd<23>;
	// demoted variable
	.shared .align 8 .b8 _ZZ24update_temperature_fieldPdS_iiidE4tile[8000];
	ld.param.u64 	%rd3, [_Z24update_temperature_fieldPdS_iiid_param_0];
	ld.param.u64 	%rd4, [_Z24update_temperature_fieldPdS_iiid_param_1];
	ld.param.u32 	%r20, [_Z24update_temperature_fieldPdS_iiid_param_2];
	ld.param.u32 	%r23, [_Z24update_temperature_fieldPdS_iiid_param_3];
	ld.param.u32 	%r22, [_Z24update_temperature_fieldPdS_iiid_param_4];
	ld.param.f64 	%fd1, [_Z24update_temperature_fieldPdS_iiid_param_5];
	cvta.to.global.u64 	%rd1, %rd4;
	mov.u32 	%r24, %ctaid.x;
	mov.u32 	%r1, %ntid.x;
	mov.u32 	%r2, %tid.x;
	mad.lo.s32 	%r3, %r24, %r1, %r2;
	mov.u32 	%r25, %ctaid.y;
	mov.u32 	%r4, %ntid.y;
	mov.u32 	%r5, %tid.y;
	mad.lo.s32 	%r26, %r25, %r4, %r5;
	mov.u32 	%r27, %ctaid.z;
	mov.u32 	%r7, %ntid.z;
	mov.u32 	%r8, %tid.z;
	mad.lo.s32 	%r9, %r27, %r7, %r8;
	setp.ge.s32 	%p3, %r3, %r20;
	setp.ge.s32 	%p4, %r26, %r23;
	or.pred  	%p5, %p3, %p4;
	setp.ge.s32 	%p6, %r9, %r22;
	mul.lo.s32 	%r10, %r23, %r9;
	add.s32 	%r11, %r10, %r26;
	mul.lo.s32 	%r12, %r11, %r20;
	add.s32 	%r13, %r12, %r3;
	mul.wide.s32 	%rd5, %r13, 8;
	add.s64 	%rd2, %rd1, %rd5;
	mov.u32 	%r28, _ZZ24update_temperature_fieldPdS_iiidE4tile;
	mad.lo.s32 	%r29, %r8, 800, %r28;
	add.s32 	%r14, %r29, 800;
	mad.lo.s32 	%r30, %r5, 80, %r14;
	add.s32 	%r15, %r30, 80;
	shl.b32 	%r31, %r2, 3;
	add.s32 	%r16, %r15, %r31;
	or.pred  	%p7, %p5, %p6;
	@%p7 bra 	$L__BB0_2;
	ld.global.f64 	%fd2, [%rd2];
	st.shared.f64 	[%r16+8], %fd2;
	bra.uni 	$L__BB0_3;
$L__BB0_2:
	mov.b64 	%rd6, 4607182418800017408;
	st.shared.u64 	[%r16+8], %rd6;
$L__BB0_3:
	setp.ne.s32 	%p8, %r2, 0;
	@%p8 bra 	$L__BB0_10;
	setp.lt.s32 	%p11, %r3, 1;
	or.pred  	%p12, %p4, %p6;
	or.pred  	%p13, %p12, %p11;
	@%p13 bra 	$L__BB0_6;
	ld.global.f64 	%fd3, [%rd2+-8];
	st.shared.f64 	[%r15], %fd3;
	bra.uni 	$L__BB0_7;
$L__BB0_6:
	mov.b64 	%rd7, 4607182418800017408;
	st.shared.u64 	[%r15], %rd7;
$L__BB0_7:
	add.s32 	%r17, %r3, %r1;
	setp.ge.s32 	%p16, %r17, %r20;
	or.pred  	%p17, %p16, %p4;
	or.pred  	%p18, %p17, %p6;
	@%p18 bra 	$L__BB0_9;
	add.s32 	%r34, %r12, %r17;
	mul.wide.s32 	%rd9, %r34, 8;
	add.s64 	%rd10, %rd1, %rd9;
	ld.global.f64 	%fd4, [%rd10];
	shl.b32 	%r35, %r1, 3;
	add.s32 	%r36, %r15, %r35;
	st.shared.f64 	[%r36+8], %fd4;
	bra.uni 	$L__BB0_10;
$L__BB0_9:
	shl.b32 	%r32, %r1, 3;
	add.s32 	%r33, %r15, %r32;
	mov.b64 	%rd8, 4607182418800017408;
	st.shared.u64 	[%r33+8], %rd8;
$L__BB0_10:
	setp.ne.s32 	%p19, %r5, 0;
	@%p19 bra 	$L__BB0_17;
	setp.ge.s32 	%p20, %r9, %r22;
	setp.ge.s32 	%p21, %r3, %r20;
	setp.eq.s32 	%p22, %r26, 0;
	or.pred  	%p23, %p21, %p20;
	or.pred  	%p24, %p23, %p22;
	@%p24 bra 	$L__BB0_13;
	add.s32 	%r39, %r11, -1;
	mad.lo.s32 	%r40, %r39, %r20, %r3;
	mul.wide.s32 	%rd12, %r40, 8;
	add.s64 	%rd13, %rd1, %rd12;
	ld.global.f64 	%fd5, [%rd13];
	add.s32 	%r42, %r14, %r31;
	st.shared.f64 	[%r42+8], %fd5;
	bra.uni 	$L__BB0_14;
$L__BB0_13:
	add.s32 	%r38, %r14, %r31;
	mov.b64 	%rd11, 4607182418800017408;
	st.shared.u64 	[%r38+8], %rd11;
$L__BB0_14:
	setp.ge.s32 	%p25, %r9, %r22;
	setp.ge.s32 	%p26, %r3, %r20;
	add.s32 	%r18, %r26, %r4;
	setp.ge.s32 	%p27, %r18, %r23;
	or.pred  	%p28, %p26, %p27;
	or.pred  	%p29, %p28, %p25;
	@%p29 bra 	$L__BB0_16;
	add.s32 	%r46, %r10, %r18;
	mad.lo.s32 	%r47, %r46, %r20, %r3;
	mul.wide.s32 	%rd15, %r47, 8;
	add.s64 	%rd16, %rd1, %rd15;
	ld.global.f64 	%fd6, [%rd16];
	mad.lo.s32 	%r48, %r4, 80, %r14;
	add.s32 	%r50, %r48, %r31;
	st.shared.f64 	[%r50+88], %fd6;
	bra.uni 	$L__BB0_17;
$L__BB0_16:
	mad.lo.s32 	%r43, %r4, 80, %r14;
	add.s32 	%r45, %r43, %r31;
	mov.b64 	%rd14, 4607182418800017408;
	st.shared.u64 	[%r45+88], %rd14;
$L__BB0_17:
	setp.ne.s32 	%p30, %r8, 0;
	@%p30 bra 	$L__BB0_24;
	setp.ge.s32 	%p31, %r26, %r23;
	setp.ge.s32 	%p32, %r3, %r20;
	setp.eq.s32 	%p33, %r9, 0;
	or.pred  	%p34, %p32, %p31;
	or.pred  	%p35, %p34, %p33;
	@%p35 bra 	$L__BB0_20;
	add.s32 	%r55, %r9, -1;
	mad.lo.s32 	%r56, %r23, %r55, %r26;
	mad.lo.s32 	%r57, %r56, %r20, %r3;
	mul.wide.s32 	%rd18, %r57, 8;
	add.s64 	%rd19, %rd1, %rd18;
	ld.global.f64 	%fd7, [%rd19];
	mad.lo.s32 	%r59, %r5, 80, %r28;
	shl.b32 	%r60, %r2, 3;
	add.s32 	%r61, %r59, %r60;
	st.shared.f64 	[%r61+88], %fd7;
	bra.uni 	$L__BB0_21;
$L__BB0_20:
	mad.lo.s32 	%r52, %r5, 80, %r28;
	add.s32 	%r54, %r52, %r31;
	mov.b64 	%rd17, 4607182418800017408;
	st.shared.u64 	[%r54+88], %rd17;
$L__BB0_21:
	setp.ge.s32 	%p36, %r26, %r23;
	setp.ge.s32 	%p37, %r3, %r20;
	add.s32 	%r19, %r9, %r7;
	setp.ge.s32 	%p38, %r19, %r22;
	or.pred  	%p39, %p37, %p38;
	or.pred  	%p40, %p36, %p39;
	@%p40 bra 	$L__BB0_23;
	mad.lo.s32 	%r67, %r23, %r19, %r26;
	mad.lo.s32 	%r68, %r67, %r20, %r3;
	mul.wide.s32 	%rd21, %r68, 8;
	add.s64 	%rd22, %rd1, %rd21;
	ld.global.f64 	%fd8, [%rd22];
	mad.lo.s32 	%r70, %r7, 800, %r28;
	mad.lo.s32 	%r71, %r5, 80, %r70;
	shl.b32 	%r72, %r2, 3;
	add.s32 	%r73, %r71, %r72;
	st.shared.f64 	[%r73+888], %fd8;
	bra.uni 	$L__BB0_24;
$L__BB0_23:
	mad.lo.s32 	%r63, %r7, 800, %r28;
	mad.lo.s32 	%r64, %r5, 80, %r63;
	shl.b32 	%r65, %r2, 3;
	add.s32 	%r66, %r64, %r65;
	mov.b64 	%rd20, 4607182418800017408;
	st.shared.u64 	[%r66+888], %rd20;
$L__BB0_24:
	bar.sync 	0;
	setp.lt.s32 	%p42, %r3, 1;
	add.s32 	%r74, %r20, -1;
	setp.ge.s32 	%p43, %r3, %r74;
	or.pred  	%p44, %p42, %p43;
	setp.eq.s32 	%p45, %r26, 0;
	mov.pred 	%p52, 0;
	or.pred  	%p46, %p45, %p44;
	@%p46 bra 	$L__BB0_26;
	add.s32 	%r75, %r23, -1;
	setp.lt.s32 	%p52, %r26, %r75;
$L__BB0_26:
	setp.eq.s32 	%p47, %r9, 0;
	not.pred 	%p48, %p52;
	or.pred  	%p49, %p47, %p48;
	add.s32 	%r76, %r22, -1;
	setp.ge.s32 	%p50, %r9, %r76;
	or.pred  	%p51, %p49, %p50;
	@%p51 bra 	$L__BB0_28;
	ld.shared.f64 	%fd9, [%r16+8];
	ld.shared.f64 	%fd10, [%r16];
	ld.shared.f64 	%fd11, [%r16+16];
	add.f64 	%fd12, %fd10, %fd11;
	ld.shared.f64 	%fd13, [%r16+-72];
	add.f64 	%fd14, %fd12, %fd13;
	ld.shared.f64 	%fd15, [%r16+88];
	add.f64 	%fd16, %fd14, %fd15;
	ld.shared.f64 	%fd17, [%r16+-792];
	add.f64 	%fd18, %fd16, %fd17;
	ld.shared.f64 	%fd19, [%r16+808];
	add.f64 	%fd20, %fd18, %fd19;
	fma.rn.f64 	%fd21, %fd9, 0dC018000000000000, %fd20;
	fma.rn.f64 	%fd22, %fd1, %fd21, %fd9;
	cvta.to.global.u64 	%rd23, %rd3;
	add.s64 	%rd25, %rd23, %rd5;
	st.global.f64 	[%rd25], %fd22;
$L__BB0_28:
	ret;

}


// ===== COMPILED SASS (sm_100) =====

	.target	sm_100

	.elftype	@"ET_EXEC"


//--------------------- .note.nv.tkinfo           --------------------------
	.section	.note.nv.tkinfo,"",@"SHT_NOTE"
	.sectionflags	@"SHF_NOTE_NV_TKINFO"
	.tkinfo
        /*0018*/ 	.word	0x00000002
        /*0030*/ 	.string	""
        /*0030*/ 	.string	"ptxas"
        /*0030*/ 	.string	"Cuda compilation tools, release 13.0, V13.0.88"
        /*0030*/ 	.string	"Build cuda_13.0.r13.0/compiler.36424714_0"
        /*0030*/ 	.string	"-arch sm_100 -m 64 "



//--------------------- .note.nv.cuinfo           --------------------------
	.section	.note.nv.cuinfo,"",@"SHT_NOTE"
	.sectionflags	@"SHF_NOTE_NV_CUINFO"
        /*0018*/ 	.short	0x0002
        /*001a*/ 	.short	0x0064
        /*001c*/ 	.short	0x0082
	.zero		2


//--------------------- .nv.info                  --------------------------
	.section	.nv.info,"",@"SHT_CUDA_INFO"
	.align	4


	//----- nvinfo : EIATTR_REGCOUNT
	.align		4
        /*0000*/ 	.byte	0x04, 0x2f
        /*0002*/ 	.short	(.L_1 - .L_0)
	.align		4
.L_0:
        /*0004*/ 	.word	index@(_Z24update_temperature_fieldPdS_iiid)
        /*0008*/ 	.word	0x00000020


	//----- nvinfo : EIATTR_FRAME_SIZE
	.align		4
.L_1:
        /*000c*/ 	.byte	0x04, 0x11
        /*000e*/ 	.short	(.L_3 - .L_2)
	.align		4
.L_2:
        /*0010*/ 	.word	index@(_Z24update_temperature_fieldPdS_iiid)
        /*0014*/ 	.word	0x00000000


	//----- nvinfo : EIATTR_MIN_STACK_SIZE
	.align		4
.L_3:
        /*0018*/ 	.byte	0x04, 0x12
        /*001a*/ 	.short	(.L_5 - .L_4)
	.align		4
.L_4:
        /*001c*/ 	.word	index@(_Z24update_temperature_fieldPdS_iiid)
        /*0020*/ 	.word	0x00000000
.L_5:


//--------------------- .nv.compat                --------------------------
	.section	.nv.compat,"",@"SHT_CUDA_COMPAT_INFO"
	.align	4
        /*0000*/ 	.byte	0x02, 0x09, 0x00, 0x00, 0x02, 0x02, 0x01, 0x00, 0x02, 0x05, 0x05, 0x00, 0x03, 0x07, 0x01, 0x01
        /*0010*/ 	.byte	0x02, 0x03, 0x00, 0x00, 0x02, 0x06, 0x01, 0x00, 0x04, 0x0b, 0x08, 0x00, 0x01, 0x00, 0x00, 0x00
        /*0020*/ 	.byte	0x00, 0x00, 0x00, 0x00


//--------------------- .nv.info._Z24update_temperature_fieldPdS_iiid --------------------------
	.section	.nv.info._Z24update_temperature_fieldPdS_iiid,"",@"SHT_CUDA_INFO"
	.sectionflags	@""
	.align	4


	//----- nvinfo : EIATTR_CUDA_API_VERSION
	.align		4
        /*0000*/ 	.byte	0x04, 0x37
        /*0002*/ 	.short	(.L_7 - .L_6)
.L_6:
        /*0004*/ 	.word	0x00000082


	//----- nvinfo : EIATTR_KPARAM_INFO
	.align		4
.L_7:
        /*0008*/ 	.byte	0x04, 0x17
        /*000a*/ 	.short	(.L_9 - .L_8)
.L_8:
        /*000c*/ 	.word	0x00000000
        /*0010*/ 	.short	0x0005
        /*0012*/ 	.short	0x0020
        /*0014*/ 	.byte	0x00, 0xf0, 0x21, 0x00


	//----- nvinfo : EIATTR_KPARAM_INFO
	.align		4
.L_9:
        /*0018*/ 	.byte	0x04, 0x17
        /*001a*/ 	.short	(.L_11 - .L_10)
.L_10:
        /*001c*/ 	.word	0x00000000
        /*0020*/ 	.short	0x0004
        /*0022*/ 	.short	0x0018
        /*0024*/ 	.byte	0x00, 0xf0, 0x11, 0x00


	//----- nvinfo : EIATTR_KPARAM_INFO
	.align		4
.L_11:
        /*0028*/ 	.byte	0x04, 0x17
        /*002a*/ 	.short	(.L_13 - .L_12)
.L_12:
        /*002c*/ 	.word	0x00000000
        /*0030*/ 	.short	0x0003
        /*0032*/ 	.short	0x0014
        /*0034*/ 	.byte	0x00, 0xf0, 0x11, 0x00


	//----- nvinfo : EIATTR_KPARAM_INFO
	.align		4
.L_13:
        /*0038*/ 	.byte	0x04, 0x17
        /*003a*/ 	.short	(.L_15 - .L_14)
.L_14:
        /*003c*/ 	.word	0x00000000
        /*0040*/ 	.short	0x0002
        /*0042*/ 	.short	0x0010
        /*0044*/ 	.byte	0x00, 0xf0, 0x11, 0x00


	//----- nvinfo : EIATTR_KPARAM_INFO
	.align		4
.L_15:
        /*0048*/ 	.byte	0x04, 0x17
        /*004a*/ 	.short	(.L_17 - .L_16)
.L_16:
        /*004c*/ 	.word	0x00000000
        /*0050*/ 	.short	0x0001
        /*0052*/ 	.short	0x0008
        /*0054*/ 	.byte	0x00, 0xf5, 0x21, 0x00


	//----- nvinfo : EIATTR_KPARAM_INFO
	.align		4
.L_17:
        /*0058*/ 	.byte	0x04, 0x17
        /*005a*/ 	.short	(.L_19 - .L_18)
.L_18:
        /*005c*/ 	.word	0x00000000
        /*0060*/ 	.short	0x0000
        /*0062*/ 	.short	0x0000
        /*0064*/ 	.byte	0x00, 0xf5, 0x21, 0x00


	//----- nvinfo : EIATTR_SPARSE_MMA_MASK
	.align		4
.L_19:
        /*0068*/ 	.byte	0x03, 0x50
        /*006a*/ 	.short	0x0000


	//----- nvinfo : EIATTR_MAXREG_COUNT
	.align		4
        /*006c*/ 	.byte	0x03, 0x1b
        /*006e*/ 	.short	0x00ff


	//----- nvinfo : EIATTR_NUM_BARRIERS
	.align		4
        /*0070*/ 	.byte	0x02, 0x4c
        /*0072*/ 	.byte	0x01
	.zero		1


	//----- nvinfo : EIATTR_MERCURY_ISA_VERSION
	.align		4
        /*0074*/ 	.byte	0x03, 0x5f
        /*0076*/ 	.short	0x0101


	//----- nvinfo : EIATTR_VRC_CTA_INIT_COUNT
	.align		4
        /*0078*/ 	.byte	0x02, 0x4a
	.zero		1
	.zero		1


	//----- nvinfo : EIATTR_EXIT_INSTR_OFFSETS
	.align		4
        /*007c*/ 	.byte	0x04, 0x1c
        /*007e*/ 	.short	(.L_21 - .L_20)


	//   ....[0]....
.L_20:
        /*0080*/ 	.word	0x00000830


	//   ....[1]....
        /*0084*/ 	.word	0x00000960


	//----- nvinfo : EIATTR_CRS_STACK_SIZE
	.align		4
.L_21:
        /*0088*/ 	.byte	0x04, 0x1e
        /*008a*/ 	.short	(.L_23 - .L_22)
.L_22:
        /*008c*/ 	.word	0x00000000


	//----- nvinfo : EIATTR_CBANK_PARAM_SIZE
	.align		4
.L_23:
        /*0090*/ 	.byte	0x03, 0x19
        /*0092*/ 	.short	0x0028


	//----- nvinfo : EIATTR_PARAM_CBANK
	.align		4
        /*0094*/ 	.byte	0x04, 0x0a
        /*0096*/ 	.short	(.L_25 - .L_24)
	.align		4
.L_24:
        /*0098*/ 	.word	index@(.nv.constant0._Z24update_temperature_fieldPdS_iiid)
        /*009c*/ 	.short	0x0380
        /*009e*/ 	.short	0x0028


	//----- nvinfo : EIATTR_SW_WAR
	.align		4
.L_25:
        /*00a0*/ 	.byte	0x04, 0x36
        /*00a2*/ 	.short	(.L_27 - .L_26)
.L_26:
        /*00a4*/ 	.word	0x00000008
.L_27:


//--------------------- .nv.callgraph             --------------------------
	.section	.nv.callgraph,"",@"SHT_CUDA_CALLGRAPH"
	.align	4
	.sectionentsize	8
	.align		4
        /*0000*/ 	.word	0x00000000
	.align		4
        /*0004*/ 	.word	0xffffffff
	.align		4
        /*0008*/ 	.word	0x00000000
	.align		4
        /*000c*/ 	.word	0xfffffffe
	.align		4
        /*0010*/ 	.word	0x00000000
	.align		4
        /*0014*/ 	.word	0xfffffffd
	.align		4
        /*0018*/ 	.word	0x00000000
	.align		4
        /*001c*/ 	.word	0xfffffffc


//--------------------- .text._Z24update_temperature_fieldPdS_iiid --------------------------
	.section	.text._Z24update_temperature_fieldPdS_iiid,"ax",@progbits
	.align	128
        .global         _Z24update_temperature_fieldPdS_iiid
        .type           _Z24update_temperature_fieldPdS_iiid,@function
        .size           _Z24update_temperature_fieldPdS_iiid,(.L_x_8 - _Z24update_temperature_fieldPdS_iiid)
        .other          _Z24update_temperature_fieldPdS_iiid,@"STO_CUDA_ENTRY STV_DEFAULT"
_Z24update_temperature_fieldPdS_iiid:
.text._Z24update_temperature_fieldPdS_iiid:
[----:B------:R-:W-:Y:S01]  /*0000*/  LDC R1, c[0x0][0x37c] ;  /* 0x0000df00ff017b82 */ /* 0x000fe20000000800 */
[----:B------:R-:W0:Y:S07]  /*0010*/  S2R R0, SR_TID.Y ;  /* 0x0000000000007919 */ /* 0x000e2e0000002200 */
[----:B------:R-:W1:Y:S01]  /*0020*/  LDC R3, c[0x0][0x360] ;  /* 0x0000d800ff037b82 */ /* 0x000e620000000800 */
[----:B------:R-:W2:Y:S01]  /*0030*/  LDCU UR9, c[0x0][0x398] ;  /* 0x00007300ff0977ac */ /* 0x000ea20008000800 */
[----:B------:R-:W1:Y:S01]  /*0040*/  S2R R2, SR_TID.X ;  /* 0x0000000000027919 */ /* 0x000e620000002100 */
[----:B------:R-:W3:Y:S01]  /*0050*/  LDCU.64 UR6, c[0x0][0x358] ;  /* 0x00006b00ff0677ac */ /* 0x000ee20008000a00 */
[----:B------:R-:W4:Y:S04]  /*0060*/  S2R R4, SR_TID.Z ;  /* 0x0000000000047919 */ /* 0x000f280000002300 */
[----:B------:R-:W0:Y:S08]  /*0070*/  S2UR UR5, SR_CTAID.Y ;  /* 0x00000000000579c3 */ /* 0x000e300000002600 */
[----:B------:R-:W0:Y:S08]  /*0080*/  LDC R5, c[0x0][0x364] ;  /* 0x0000d900ff057b82 */ /* 0x000e300000000800 */
[----:B------:R-:W1:Y:S08]  /*0090*/  S2UR UR4, SR_CTAID.X ;  /* 0x00000000000479c3 */ /* 0x000e700000002500 */
[----:B------:R-:W5:Y:S08]  /*00a0*/  LDC.64 R12, c[0x0][0x390] ;  /* 0x0000e400ff0c7b82 */ /* 0x000f700000000a00 */
[----:B------:R-:W4:Y:S01]  /*00b0*/  S2UR UR8, SR_CTAID.Z ;  /* 0x00000000000879c3 */ /* 0x000f220000002700 */
[----:B0-----:R-:W-:-:S07]  /*00c0*/  IMAD R6, R5, UR5, R0 ;  /* 0x0000000505067c24 */ /* 0x001fce000f8e0200 */
[----:B------:R-:W4:Y:S01]  /*00d0*/  LDC R7, c[0x0][0x368] ;  /* 0x0000da00ff077b82 */ /* 0x000f220000000800 */
[----:B-1----:R-:W-:-:S07]  /*00e0*/  IMAD R9, R3, UR4, R2 ;  /* 0x0000000403097c24 */ /* 0x002fce000f8e0202 */
[----:B------:R-:W0:Y:S01]  /*00f0*/  LDC.64 R10, c[0x0][0x388] ;  /* 0x0000e200ff0a7b82 */ /* 0x000e220000000a00 */
[----:B-----5:R-:W-:-:S04]  /*0100*/  ISETP.GE.AND P1, PT, R6, R13, PT ;  /* 0x0000000d0600720c */ /* 0x020fc80003f26270 */
[----:B------:R-:W-:Y:S01]  /*0110*/  ISETP.GE.OR P0, PT, R9, R12, P1 ;  /* 0x0000000c0900720c */ /* 0x000fe20000f06670 */
[----:B----4-:R-:W-:-:S04]  /*0120*/  IMAD R8, R7, UR8, R4 ;  /* 0x0000000807087c24 */ /* 0x010fc8000f8e0204 */
[C---:B------:R-:W-:Y:S01]  /*0130*/  IMAD R21, R8.reuse, R13, R6 ;  /* 0x0000000d08157224 */ /* 0x040fe200078e0206 */
[----:B--2---:R-:W-:-:S03]  /*0140*/  ISETP.GE.OR P2, PT, R8, UR9, P0 ;  /* 0x0000000908007c0c */ /* 0x004fc60008746670 */
[----:B------:R-:W-:-:S04]  /*0150*/  IMAD R23, R21, R12, R9 ;  /* 0x0000000c15177224 */ /* 0x000fc800078e0209 */
[----:B0-----:R-:W-:-:S06]  /*0160*/  IMAD.WIDE R14, R23, 0x8, R10 ;  /* 0x00000008170e7825 */ /* 0x001fcc00078e020a */
[----:B---3--:R-:W2:Y:S01]  /*0170*/  @!P2 LDG.E.64 R16, desc[UR6][R14.64] ;  /* 0x000000060e10a981 */ /* 0x008ea2000c1e1b00 */
[----:B------:R-:W-:Y:S01]  /*0180*/  MOV R25, 0x400 ;  /* 0x0000040000197802 */ /* 0x000fe20000000f00 */
[----:B------:R-:W-:Y:S01]  /*0190*/  BSSY.RECONVERGENT B0, `(.L_x_0) ;  /* 0x0000023000007945 */ /* 0x000fe20003800200 */
[----:B------:R-:W-:Y:S01]  /*01a0*/  ISETP.NE.AND P3, PT, R2, RZ, PT ;  /* 0x000000ff0200720c */ /* 0x000fe20003f65270 */
[----:B------:R-:W0:Y:S01]  /*01b0*/  S2R R18, SR_CgaCtaId ;  /* 0x0000000000127919 */ /* 0x000e220000008800 */
[----:B------:R-:W-:Y:S02]  /*01c0*/  @P2 MOV R19, 0x3ff00000 ;  /* 0x3ff0000000132802 */ /* 0x000fe40000000f00 */
[----:B0-----:R-:W-:Y:S01]  /*01d0*/  LEA R25, R18, R25, 0x18 ;  /* 0x0000001912197211 */ /* 0x001fe200078ec0ff */
[----:B------:R-:W-:-:S04]  /*01e0*/  @P2 IMAD.MOV.U32 R18, RZ, RZ, 0x0 ;  /* 0x00000000ff122424 */ /* 0x000fc800078e00ff */
[----:B------:R-:W-:-:S04]  /*01f0*/  IMAD R27, R4, 0x320, R25 ;  /* 0x00000320041b7824 */ /* 0x000fc800078e0219 */
[----:B------:R-:W-:-:S04]  /*0200*/  VIADD R20, R27, 0x320 ;  /* 0x000003201b147836 */ /* 0x000fc80000000000 */
[----:B------:R-:W-:-:S05]  /*0210*/  IMAD R22, R0, 0x50, R20 ;  /* 0x0000005000167824 */ /* 0x000fca00078e0214 */
[----:B------:R-:W-:-:S05]  /*0220*/  LEA R29, R2, R22, 0x3 ;  /* 0x00000016021d7211 */ /* 0x000fca00078e18ff */
[----:B--2---:R0:W-:Y:S04]  /*0230*/  @!P2 STS.64 [R29+0x58], R16 ;  /* 0x000058101d00a388 */ /* 0x0041e80000000a00 */
[----:B------:R0:W-:Y:S01]  /*0240*/  @P2 STS.64 [R29+0x58], R18 ;  /* 0x000058121d002388 */ /* 0x0001e20000000a00 */
[----:B------:R-:W-:Y:S01]  /*0250*/  ISETP.GE.AND P2, PT, R8, UR9, PT ;  /* 0x0000000908007c0c */ /* 0x000fe2000bf46270 */
[----:B------:R-:W-:-:S12]  /*0260*/  @P3 BRA `(.L_x_1) ;  /* 0x0000000000543947 */ /* 0x000fd80003800000 */
[----:B------:R-:W-:-:S04]  /*0270*/  ISETP.GE.OR P3, PT, R6, R13, P2 ;  /* 0x0000000d0600720c */ /* 0x000fc80001766670 */
[----:B------:R-:W-:-:S13]  /*0280*/  ISETP.LT.OR P3, PT, R9, 0x1, P3 ;  /* 0x000000010900780c */ /* 0x000fda0001f61670 */
[----:B------:R-:W2:Y:S01]  /*0290*/  @!P3 LDG.E.64 R14, desc[UR6][R14.64+-0x8] ;  /* 0xfffff8060e0eb981 */ /* 0x000ea2000c1e1b00 */
[----:B0-----:R-:W-:Y:S01]  /*02a0*/  @P3 IMAD.MOV.U32 R16, RZ, RZ, 0x0 ;  /* 0x00000000ff103424 */ /* 0x001fe200078e00ff */
[----:B------:R-:W-:Y:S01]  /*02b0*/  @P3 MOV R17, 0x3ff00000 ;  /* 0x3ff0000000113802 */ /* 0x000fe20000000f00 */
[----:B------:R-:W-:-:S05]  /*02c0*/  IMAD.IADD R19, R9, 0x1, R3 ;  /* 0x0000000109137824 */ /* 0x000fca00078e0203 */
[----:B------:R-:W-:-:S04]  /*02d0*/  ISETP.GE.OR P1, PT, R19, R12, P1 ;  /* 0x0000000c1300720c */ /* 0x000fc80000f26670 */
[----:B------:R-:W-:Y:S01]  /*02e0*/  ISETP.GE.OR P1, PT, R8, UR9, P1 ;  /* 0x0000000908007c0c */ /* 0x000fe20008f26670 */
[----:B--2---:R0:W-:Y:S04]  /*02f0*/  @!P3 STS.64 [R22+0x50], R14 ;  /* 0x0000500e1600b388 */ /* 0x0041e80000000a00 */
[----:B------:R0:W-:Y:S08]  /*0300*/  @P3 STS.64 [R22+0x50], R16 ;  /* 0x0000501016003388 */ /* 0x0001f00000000a00 */
[----:B------:R-:W-:Y:S05]  /*0310*/  @P1 BRA `(.L_x_2) ;  /* 0x0000000000181947 */ /* 0x000fea0003800000 */
[----:B0-----:R-:W-:-:S04]  /*0320*/  IMAD R15, R21, R12, R19 ;  /* 0x0000000c150f7224 */ /* 0x001fc800078e0213 */
[----:B------:R-:W-:-:S06]  /*0330*/  IMAD.WIDE R14, R15, 0x8, R10 ;  /* 0x000000080f0e7825 */ /* 0x000fcc00078e020a */
[----:B------:R-:W2:Y:S01]  /*0340*/  LDG.E.64 R14, desc[UR6][R14.64] ;  /* 0x000000060e0e7981 */ /* 0x000ea2000c1e1b00 */
[----:B------:R-:W-:-:S05]  /*0350*/  LEA R3, R3, R22, 0x3 ;  /* 0x0000001603037211 */ /* 0x000fca00078e18ff */
[----:B--2---:R1:W-:Y:S01]  /*0360*/  STS.64 [R3+0x58], R14 ;  /* 0x0000580e03007388 */ /* 0x0043e20000000a00 */
[----:B------:R-:W-:Y:S05]  /*0370*/  BRA `(.L_x_1) ;  /* 0x0000000000107947 */ /* 0x000fea0003800000 */
.L_x_2:
[----:B0-----:R-:W-:Y:S02]  /*0380*/  HFMA2 R14, -RZ, RZ, 0, 0 ;  /* 0x00000000ff0e7431 */ /* 0x001fe400000001ff */
[----:B------:R-:W-:Y:S02]  /*0390*/  IMAD R3, R3, 0x8, R22 ;  /* 0x0000000803037824 */ /* 0x000fe400078e0216 */
[----:B------:R-:W-:-:S05]  /*03a0*/  IMAD.MOV.U32 R15, RZ, RZ, 0x3ff00000 ;  /* 0x3ff00000ff0f7424 */ /* 0x000fca00078e00ff */
[----:B------:R2:W-:Y:S02]  /*03b0*/  STS.64 [R3+0x58], R14 ;  /* 0x0000580e03007388 */ /* 0x0005e40000000a00 */
.L_x_1:
[----:B------:R-:W-:Y:S05]  /*03c0*/  BSYNC.RECONVERGENT B0 ;  /* 0x0000000000007941 */ /* 0x000fea0003800200 */
.L_x_0:
[----:B-12---:R-:W-:Y:S01]  /*03d0*/  IADD3 R14, PT, PT, R12, -0x1, RZ ;  /* 0xffffffff0c0e7810 */ /* 0x006fe20007ffe0ff */
[----:B------:R-:W-:Y:S01]  /*03e0*/  BSSY.RECONVERGENT B0, `(.L_x_3) ;  /* 0x0000022000007945 */ /* 0x000fe20003800200 */
[----:B------:R-:W-:Y:S02]  /*03f0*/  ISETP.NE.AND P3, PT, R0, RZ, PT ;  /* 0x000000ff0000720c */ /* 0x000fe40003f65270 */
[C---:B------:R-:W-:Y:S02]  /*0400*/  ISETP.GE.AND P1, PT, R9.reuse, R14, PT ;  /* 0x0000000e0900720c */ /* 0x040fe40003f26270 */
[----:B------:R-:W-:Y:S02]  /*0410*/  ISETP.NE.AND P4, PT, R4, RZ, PT ;  /* 0x000000ff0400720c */ /* 0x000fe40003f85270 */
[----:B------:R-:W-:-:S04]  /*0420*/  ISETP.LT.OR P1, PT, R9, 0x1, P1 ;  /* 0x000000010900780c */ /* 0x000fc80000f21670 */
[----:B------:R-:W-:-:S13]  /*0430*/  ISETP.EQ.OR P1, PT, R6, RZ, P1 ;  /* 0x000000ff0600720c */ /* 0x000fda0000f22670 */
[----:B------:R-:W-:-:S05]  /*0440*/  @!P1 VIADD R3, R13, 0xffffffff ;  /* 0xffffffff0d039836 */ /* 0x000fca0000000000 */
[----:B------:R-:W-:Y:S01]  /*0450*/  ISETP.LT.AND P1, PT, R6, R3, !P1 ;  /* 0x000000030600720c */ /* 0x000fe20004f21270 */
[----:B------:R-:W-:-:S12]  /*0460*/  @P3 BRA `(.L_x_4) ;  /* 0x0000000000643947 */ /* 0x000fd80003800000 */
[----:B------:R-:W-:Y:S02]  /*0470*/  IADD3 R4, PT, PT, R6, R5, RZ ;  /* 0x0000000506047210 */ /* 0x000fe40007ffe0ff */
[CC--:B------:R-:W-:Y:S02]  /*0480*/  ISETP.GE.OR P2, PT, R9.reuse, R12.reuse, P2 ;  /* 0x0000000c0900720c */ /* 0x0c0fe40001746670 */
[----:B------:R-:W-:Y:S02]  /*0490*/  ISETP.GE.AND P3, PT, R4, R13, PT ;  /* 0x0000000d0400720c */ /* 0x000fe40003f66270 */
[----:B------:R-:W-:Y:S02]  /*04a0*/  ISETP.EQ.OR P2, PT, R6, RZ, P2 ;  /* 0x000000ff0600720c */ /* 0x000fe40001742670 */
[----:B------:R-:W-:-:S04]  /*04b0*/  ISETP.GE.OR P3, PT, R9, R12, P3 ;  /* 0x0000000c0900720c */ /* 0x000fc80001f66670 */
[----:B------:R-:W-:-:S07]  /*04c0*/  ISETP.GE.OR P3, PT, R8, UR9, P3 ;  /* 0x0000000908007c0c */ /* 0x000fce0009f66670 */
[----:B------:R-:W-:-:S04]  /*04d0*/  @!P2 VIADD R21, R21, 0xffffffff ;  /* 0xffffffff1515a836 */ /* 0x000fc80000000000 */
[----:B0-----:R-:W-:Y:S02]  /*04e0*/  @!P2 IMAD R17, R21, R12, R9 ;  /* 0x0000000c1511a224 */ /* 0x001fe400078e0209 */
[----:B------:R-:W-:Y:S02]  /*04f0*/  @!P3 IMAD R4, R8, R13, R4 ;  /* 0x0000000d0804b224 */ /* 0x000fe400078e0204 */
[----:B------:R-:W-:-:S04]  /*0500*/  @!P2 IMAD.WIDE R16, R17, 0x8, R10 ;  /* 0x000000081110a825 */ /* 0x000fc800078e020a */
[----:B------:R-:W-:Y:S02]  /*0510*/  @!P3 IMAD R15, R4, R12, R9 ;  /* 0x0000000c040fb224 */ /* 0x000fe400078e0209 */
[----:B------:R-:W2:Y:S02]  /*0520*/  @!P2 LDG.E.64 R16, desc[UR6][R16.64] ;  /* 0x000000061010a981 */ /* 0x000ea4000c1e1b00 */
[----:B------:R-:W-:-:S06]  /*0530*/  @!P3 IMAD.WIDE R14, R15, 0x8, R10 ;  /* 0x000000080f0eb825 */ /* 0x000fcc00078e020a */
[----:B------:R-:W3:Y:S01]  /*0540*/  @!P3 LDG.E.64 R14, desc[UR6][R14.64] ;  /* 0x000000060e0eb981 */ /* 0x000ee2000c1e1b00 */
[----:B------:R-:W-:Y:S01]  /*0550*/  IMAD R5, R5, 0x50, R20 ;  /* 0x0000005005057824 */ /* 0x000fe200078e0214 */
[C---:B------:R-:W-:Y:S01]  /*0560*/  LEA R27, R2.reuse, R27, 0x3 ;  /* 0x0000001b021b7211 */ /* 0x040fe200078e18ff */
[----:B------:R-:W-:Y:S01]  /*0570*/  @P2 IMAD.MOV.U32 R18, RZ, RZ, 0x0 ;  /* 0x00000000ff122424 */ /* 0x000fe200078e00ff */
[----:B------:R-:W-:Y:S01]  /*0580*/  @P2 MOV R19, 0x3ff00000 ;  /* 0x3ff0000000132802 */ /* 0x000fe20000000f00 */
[----:B------:R-:W-:Y:S01]  /*0590*/  IMAD R3, R2, 0x8, R5 ;  /* 0x0000000802037824 */ /* 0x000fe200078e0205 */
[----:B------:R-:W-:Y:S01]  /*05a0*/  @P3 MOV R4, 0x0 ;  /* 0x0000000000043802 */ /* 0x000fe20000000f00 */
[----:B------:R-:W-:Y:S01]  /*05b0*/  @P3 IMAD.MOV.U32 R5, RZ, RZ, 0x3ff00000 ;  /* 0x3ff00000ff053424 */ /* 0x000fe200078e00ff */
[----:B--2---:R1:W-:Y:S04]  /*05c0*/  @!P2 STS.64 [R27+0x328], R16 ;  /* 0x000328101b00a388 */ /* 0x0043e80000000a00 */
[----:B------:R1:W-:Y:S04]  /*05d0*/  @P2 STS.64 [R27+0x328], R18 ;  /* 0x000328121b002388 */ /* 0x0003e80000000a00 */
[----:B---3--:R1:W-:Y:S04]  /*05e0*/  @!P3 STS.64 [R3+0x58], R14 ;  /* 0x0000580e0300b388 */ /* 0x0083e80000000a00 */
[----:B------:R1:W-:Y:S02]  /*05f0*/  @P3 STS.64 [R3+0x58], R4 ;  /* 0x0000580403003388 */ /* 0x0003e40000000a00 */
.L_x_4:
[----:B------:R-:W-:Y:S05]  /*0600*/  BSYNC.RECONVERGENT B0 ;  /* 0x0000000000007941 */ /* 0x000fea0003800200 */
.L_x_3:
[----:B------:R-:W-:Y:S04]  /*0610*/  BSSY.RECONVERGENT B0, `(.L_x_5) ;  /* 0x000001d000007945 */ /* 0x000fe80003800200 */
[----:B------:R-:W-:Y:S05]  /*0620*/  @P4 BRA `(.L_x_6) ;  /* 0x00000000006c4947 */ /* 0x000fea0003800000 */
[C---:B-1----:R-:W-:Y:S02]  /*0630*/  IADD3 R4, PT, PT, R8.reuse, R7, RZ ;  /* 0x0000000708047210 */ /* 0x042fe40007ffe0ff */
[----:B------:R-:W-:Y:S02]  /*0640*/  ISETP.EQ.OR P0, PT, R8, RZ, P0 ;  /* 0x000000ff0800720c */ /* 0x000fe40000702670 */
[----:B------:R-:W-:-:S04]  /*0650*/  ISETP.GE.AND P2, PT, R4, UR9, PT ;  /* 0x0000000904007c0c */ /* 0x000fc8000bf46270 */
[----:B------:R-:W-:-:S04]  /*0660*/  ISETP.GE.OR P2, PT, R9, R12, P2 ;  /* 0x0000000c0900720c */ /* 0x000fc80001746670 */
[----:B------:R-:W-:-:S03]  /*0670*/  ISETP.GE.OR P2, PT, R6, R13, P2 ;  /* 0x0000000d0600720c */ /* 0x000fc60001746670 */
[----:B------:R-:W-:-:S04]  /*0680*/  @!P0 VIADD R3, R8, 0xffffffff ;  /* 0xffffffff08038836 */ /* 0x000fc80000000000 */
[----:B------:R-:W-:-:S04]  /*0690*/  @!P0 IMAD R3, R3, R13, R6 ;  /* 0x0000000d03038224 */ /* 0x000fc800078e0206 */
[----:B------:R-:W-:Y:S02]  /*06a0*/  @!P0 IMAD R3, R3, R12, R9 ;  /* 0x0000000c03038224 */ /* 0x000fe400078e0209 */
[----:B------:R-:W-:-:S04]  /*06b0*/  @!P2 IMAD R4, R4, R13, R6 ;  /* 0x0000000d0404a224 */ /* 0x000fc800078e0206 */
[----:B------:R-:W-:Y:S02]  /*06c0*/  @!P2 IMAD R9, R4, R12, R9 ;  /* 0x0000000c0409a224 */ /* 0x000fe400078e0209 */
[----:B------:R-:W-:-:S04]  /*06d0*/  @!P0 IMAD.WIDE R4, R3, 0x8, R10 ;  /* 0x0000000803048825 */ /* 0x000fc800078e020a */
[----:B------:R-:W-:Y:S02]  /*06e0*/  @!P2 IMAD.WIDE R10, R9, 0x8, R10 ;  /* 0x00000008090aa825 */ /* 0x000fe400078e020a */
[----:B------:R-:W2:Y:S04]  /*06f0*/  @!P0 LDG.E.64 R4, desc[UR6][R4.64] ;  /* 0x0000000604048981 */ /* 0x000ea8000c1e1b00 */
[----:B------:R-:W3:Y:S01]  /*0700*/  @!P2 LDG.E.64 R10, desc[UR6][R10.64] ;  /* 0x000000060a0aa981 */ /* 0x000ee2000c1e1b00 */
[--C-:B------:R-:W-:Y:S02]  /*0710*/  IMAD R7, R7, 0x320, R25.reuse ;  /* 0x0000032007077824 */ /* 0x100fe400078e0219 */
[C---:B------:R-:W-:Y:S02]  /*0720*/  IMAD R25, R0.reuse, 0x50, R25 ;  /* 0x0000005000197824 */ /* 0x040fe400078e0219 */
[----:B------:R-:W-:Y:S01]  /*0730*/  IMAD R3, R0, 0x50, R7 ;  /* 0x0000005000037824 */ /* 0x000fe200078e0207 */
[----:B------:R-:W-:Y:S01]  /*0740*/  @P0 MOV R7, 0x3ff00000 ;  /* 0x3ff0000000070802 */ /* 0x000fe20000000f00 */
[----:B------:R-:W-:Y:S01]  /*0750*/  @P0 IMAD.MOV.U32 R6, RZ, RZ, 0x0 ;  /* 0x00000000ff060424 */ /* 0x000fe200078e00ff */
[C---:B------:R-:W-:Y:S01]  /*0760*/  LEA R25, R2.reuse, R25, 0x3 ;  /* 0x0000001902197211 */ /* 0x040fe200078e18ff */
[----:B------:R-:W-:Y:S01]  /*0770*/  IMAD R9, R2, 0x8, R3 ;  /* 0x0000000802097824 */ /* 0x000fe200078e0203 */
[----:B------:R-:W-:Y:S01]  /*0780*/  @P2 MOV R2, 0x0 ;  /* 0x0000000000022802 */ /* 0x000fe20000000f00 */
[----:B------:R-:W-:-:S02]  /*0790*/  @P2 IMAD.MOV.U32 R3, RZ, RZ, 0x3ff00000 ;  /* 0x3ff00000ff032424 */ /* 0x000fc400078e00ff */
[----:B--2---:R2:W-:Y:S04]  /*07a0*/  @!P0 STS.64 [R25+0x58], R4 ;  /* 0x0000580419008388 */ /* 0x0045e80000000a00 */
[----:B------:R2:W-:Y:S04]  /*07b0*/  @P0 STS.64 [R25+0x58], R6 ;  /* 0x0000580619000388 */ /* 0x0005e80000000a00 */
[----:B---3--:R2:W-:Y:S04]  /*07c0*/  @!P2 STS.64 [R9+0x378], R10 ;  /* 0x0003780a0900a388 */ /* 0x0085e80000000a00 */
[----:B------:R2:W-:Y:S02]  /*07d0*/  @P2 STS.64 [R9+0x378], R2 ;  /* 0x0003780209002388 */ /* 0x0005e40000000a00 */
.L_x_6:
[----:B------:R-:W-:Y:S05]  /*07e0*/  BSYNC.RECONVERGENT B0 ;  /* 0x0000000000007941 */ /* 0x000fea0003800200 */
.L_x_5:
[----:B------:R-:W-:Y:S01]  /*07f0*/  BAR.SYNC.DEFER_BLOCKING 0x0 ;  /* 0x0000000000007b1d */ /* 0x000fe20000010000 */
[----:B------:R-:W-:Y:S01]  /*0800*/  UIADD3 UR4, UPT, UPT, UR9, -0x1, URZ ;  /* 0xffffffff09047890 */ /* 0x000fe2000fffe0ff */
[----:B------:R-:W-:-:S05]  /*0810*/  ISETP.EQ.OR P1, PT, R8, RZ, !P1 ;  /* 0x000000ff0800720c */ /* 0x000fca0004f22670 */
[----:B------:R-:W-:-:S13]  /*0820*/  ISETP.GE.OR P1, PT, R8, UR4, P1 ;  /* 0x0000000408007c0c */ /* 0x000fda0008f26670 */
[----:B------:R-:W-:Y:S05]  /*0830*/  @P1 EXIT ;  /* 0x000000000000194d */ /* 0x000fea0003800000 */
[----:B-12---:R-:W-:Y:S01]  /*0840*/  LDS.64 R2, [R29+0x50] ;  /* 0x000050001d027984 */ /* 0x006fe20000000a00 */
[----:B------:R-:W1:Y:S03]  /*0850*/  LDCU.64 UR4, c[0x0][0x3a0] ;  /* 0x00007400ff0477ac */ /* 0x000e660008000a00 */
[----:B------:R-:W2:Y:S04]  /*0860*/  LDS.64 R4, [R29+0x60] ;  /* 0x000060001d047984 */ /* 0x000ea80000000a00 */
[----:B------:R-:W3:Y:S04]  /*0870*/  LDS.64 R6, [R29+0x8] ;  /* 0x000008001d067984 */ /* 0x000ee80000000a00 */
[----:B------:R-:W4:Y:S04]  /*0880*/  LDS.64 R8, [R29+0xa8] ;  /* 0x0000a8001d087984 */ /* 0x000f280000000a00 */
[----:B------:R-:W5:Y:S04]  /*0890*/  LDS.64 R10, [R29+-0x2c8] ;  /* 0xfffd38001d0a7984 */ /* 0x000f680000000a00 */
[----:B------:R-:W0:Y:S01]  /*08a0*/  LDS.64 R12, [R29+0x378] ;  /* 0x000378001d0c7984 */ /* 0x000e220000000a00 */
[----:B--2---:R-:W-:-:S03]  /*08b0*/  DADD R4, R2, R4 ;  /* 0x0000000002047229 */ /* 0x004fc60000000004 */
[----:B------:R-:W2:Y:S05]  /*08c0*/  LDS.64 R2, [R29+0x58] ;  /* 0x000058001d027984 */ /* 0x000eaa0000000a00 */
[----:B---3--:R-:W-:Y:S01]  /*08d0*/  DADD R4, R4, R6 ;  /* 0x0000000004047229 */ /* 0x008fe20000000006 */
[----:B------:R-:W3:Y:S07]  /*08e0*/  LDC.64 R6, c[0x0][0x380] ;  /* 0x0000e000ff067b82 */ /* 0x000eee0000000a00 */
[----:B----4-:R-:W-:-:S08]  /*08f0*/  DADD R4, R4, R8 ;  /* 0x0000000004047229 */ /* 0x010fd00000000008 */
[----:B-----5:R-:W-:-:S08]  /*0900*/  DADD R4, R4, R10 ;  /* 0x0000000004047229 */ /* 0x020fd0000000000a */
[----:B0-----:R-:W-:-:S08]  /*0910*/  DADD R4, R4, R12 ;  /* 0x0000000004047229 */ /* 0x001fd0000000000c */
[----:B--2---:R-:W-:-:S08]  /*0920*/  DFMA R4, R2, -6, R4 ;  /* 0xc01800000204782b */ /* 0x004fd00000000004 */
[----:B-1----:R-:W-:Y:S01]  /*0930*/  DFMA R4, R4, UR4, R2 ;  /* 0x0000000404047c2b */ /* 0x002fe20008000002 */
[----:B---3--:R-:W-:-:S06]  /*0940*/  IMAD.WIDE R2, R23, 0x8, R6 ;  /* 0x0000000817027825 */ /* 0x008fcc00078e0206 */
[----:B------:R-:W-:Y:S01]  /*0950*/  STG.E.64 desc[UR6][R2.64], R4 ;  /* 0x0000000402007986 */ /* 0x000fe2000c101b06 */
[----:B------:R-:W-:Y:S05]  /*0960*/  EXIT ;  /* 0x000000000000794d */ /* 0x000fea0003800000 */
.L_x_7:
[----:B------:R-:W-:-:S00]  /*0970*/  BRA `(.L_x_7) ;  /* 0xfffffffc00fc7947 */ /* 0x000fc0000383ffff */
[----:B------:R-:W-:-:S00]  /*0980*/  NOP ;  /* 0x0000000000007918 */ /* 0x000fc00000000000 */
[----:B------:R-:W-:-:S00]  /*0990*/  NOP ;  /* 0x0000000000007918 */ /* 0x000fc00000000000 */
[----:B------:R-:W-:-:S00]  /*09a0*/  NOP ;  /* 0x0000000000007918 */ /* 0x000fc00000000000 */
[----:B------:R-:W-:-:S00]  /*09b0*/  NOP ;  /* 0x0000000000007918 */ /* 0x000fc00000000000 */
[----:B------:R-:W-:-:S00]  /*09c0*/  NOP ;  /* 0x0000000000007918 */ /* 0x000fc00000000000 */
[----:B------:R-:W-:-:S00]  /*09d0*/  NOP ;  /* 0x0000000000007918 */ /* 0x000fc00000000000 */
[----:B------:R-:W-:-:S00]  /*09e0*/  NOP ;  /* 0x0000000000007918 */ /* 0x000fc00000000000 */
[----:B------:R-:W-:-:S00]  /*09f0*/  NOP ;  /* 0x0000000000007918 */ /* 0x000fc00000000000 */
.L_x_8:


//--------------------- .nv.shared._Z24update_temperature_fieldPdS_iiid --------------------------
	.section	.nv.shared._Z24update_temperature_fieldPdS_iiid,"aw",@nobits
	.sectionflags	@""
	.align	8
.nv.shared._Z24update_temperature_fieldPdS_iiid:
	.zero		9024


//--------------------- .nv.shared.reserved.0     --------------------------
	.section	.nv.shared.reserved.0,"aw",@nobits
	.weak		__nv_reservedSMEM_offset_0_alias
	.size		__nv_reservedSMEM_offset_0_alias, 0, 64
	.other		__nv_reservedSMEM_offset_0_alias,@"STO_CUDA_RESERVED_SHARED STV_DEFAULT"
__nv_reservedSMEM_offset_0_alias:
	.zero		0
	.zero		64


//--------------------- .nv.constant0._Z24update_temperature_fieldPdS_iiid --------------------------
	.section	.nv.constant0._Z24update_temperature_fieldPdS_iiid,"a",@progbits
	.sectionflags	@""
	.align	4
.nv.constant0._Z24update_temperature_fieldPdS_iiid:
	.zero		936


//--------------------- SYMBOLS --------------------------

	.type		.nv.reservedSmem.offset0,@object
	.size		.nv.reservedSmem.offset0,0x4
	.type		.nv.reservedSmem.cap,@object
	.size		.nv.reservedSmem.cap,0x4
